	.headerflags	@"EF_CUDA_TEXMODE_UNIFIED EF_CUDA_64BIT_ADDRESS EF_CUDA_ACCELERATORS EF_CUDA_SM90 EF_CUDA_VIRTUAL_SM(EF_CUDA_SM90)"
	.elftype	@"ET_EXEC"


//--------------------- .nv.info                  --------------------------
	.section	.nv.info,"",@"SHT_CUDA_INFO"
	.align	4


	//----- nvinfo : EIATTR_REGCOUNT
	.align		4
        /*0000*/ 	.byte	0x04, 0x2f
        /*0002*/ 	.short	(.L_3 - .L_2)
	.align		4
.L_2:
        /*0004*/ 	.word	index@(triton_per_fused_add_div_sqrt_sub_var_mean_25)
        /*0008*/ 	.word	0x00000015


	//----- nvinfo : EIATTR_MIN_STACK_SIZE
	.align		4
.L_3:
        /*000c*/ 	.byte	0x04, 0x12
        /*000e*/ 	.short	(.L_5 - .L_4)
	.align		4
.L_4:
        /*0010*/ 	.word	index@(triton_per_fused_add_div_sqrt_sub_var_mean_25)
        /*0014*/ 	.word	0x00000000


	//----- nvinfo : EIATTR_FRAME_SIZE
	.align		4
.L_5:
        /*0018*/ 	.byte	0x04, 0x11
        /*001a*/ 	.short	(.L_7 - .L_6)
	.align		4
.L_6:
        /*001c*/ 	.word	index@(triton_per_fused_add_div_sqrt_sub_var_mean_25)
        /*0020*/ 	.word	0x00000000


	//----- nvinfo : EIATTR_MIN_STACK_SIZE
	.align		4
.L_7:
        /*0024*/ 	.byte	0x04, 0x12
        /*0026*/ 	.short	(.L_9 - .L_8)
	.align		4
.L_8:
        /*0028*/ 	.word	index@(triton_per_fused_add_div_sqrt_sub_var_mean_25)
        /*002c*/ 	.word	0x00000000
.L_9:


//--------------------- .nv.info.triton_per_fused_add_div_sqrt_sub_var_mean_25 --------------------------
	.section	.nv.info.triton_per_fused_add_div_sqrt_sub_var_mean_25,"",@"SHT_CUDA_INFO"
	.sectionflags	@""
	.align	4


	//----- nvinfo : EIATTR_CUDA_API_VERSION
	.align		4
        /*0000*/ 	.byte	0x04, 0x37
        /*0002*/ 	.short	(.L_11 - .L_10)
.L_10:
        /*0004*/ 	.word	0x0000007c


	//----- nvinfo : EIATTR_KPARAM_INFO
	.align		4
.L_11:
        /*0008*/ 	.byte	0x04, 0x17
        /*000a*/ 	.short	(.L_13 - .L_12)
.L_12:
        /*000c*/ 	.word	0x00000000
        /*0010*/ 	.short	0x0004
        /*0012*/ 	.short	0x001c
        /*0014*/ 	.byte	0x00, 0xf0, 0x11, 0x00


	//----- nvinfo : EIATTR_KPARAM_INFO
	.align		4
.L_13:
        /*0018*/ 	.byte	0x04, 0x17
        /*001a*/ 	.short	(.L_15 - .L_14)
.L_14:
        /*001c*/ 	.word	0x00000000
        /*0020*/ 	.short	0x0003
        /*0022*/ 	.short	0x0018
        /*0024*/ 	.byte	0x00, 0xf0, 0x11, 0x00


	//----- nvinfo : EIATTR_KPARAM_INFO
	.align		4
.L_15:
        /*0028*/ 	.byte	0x04, 0x17
        /*002a*/ 	.short	(.L_17 - .L_16)
.L_16:
        /*002c*/ 	.word	0x00000000
        /*0030*/ 	.short	0x0002
        /*0032*/ 	.short	0x0010
        /*0034*/ 	.byte	0x00, 0xf4, 0x21, 0x00


	//----- nvinfo : EIATTR_KPARAM_INFO
	.align		4
.L_17:
        /*0038*/ 	.byte	0x04, 0x17
        /*003a*/ 	.short	(.L_19 - .L_18)
.L_18:
        /*003c*/ 	.word	0x00000000
        /*0040*/ 	.short	0x0001
        /*0042*/ 	.short	0x0008
        /*0044*/ 	.byte	0x00, 0xf4, 0x21, 0x00


	//----- nvinfo : EIATTR_KPARAM_INFO
	.align		4
.L_19:
        /*0048*/ 	.byte	0x04, 0x17
        /*004a*/ 	.short	(.L_21 - .L_20)
.L_20:
        /*004c*/ 	.word	0x00000000
        /*0050*/ 	.short	0x0000
        /*0052*/ 	.short	0x0000
        /*0054*/ 	.byte	0x00, 0xf4, 0x21, 0x00


	//----- nvinfo : EIATTR_SPARSE_MMA_MASK
	.align		4
.L_21:
        /*0058*/ 	.byte	0x03, 0x50
        /*005a*/ 	.short	0x0000


	//----- nvinfo : EIATTR_MAXREG_COUNT
	.align		4
        /*005c*/ 	.byte	0x03, 0x1b
        /*005e*/ 	.short	0x00ff


	//----- nvinfo : EIATTR_COOP_GROUP_MASK_REGIDS
	.align		4
        /*0060*/ 	.byte	0x04, 0x29
        /*0062*/ 	.short	(.L_23 - .L_22)


	//   ....[0]....
.L_22:
        /*0064*/ 	.word	0xffffffff


	//   ....[1]....
        /*0068*/ 	.word	0xffffffff


	//   ....[2]....
        /*006c*/ 	.word	0xffffffff


	//   ....[3]....
        /*0070*/ 	.word	0xffffffff


	//   ....[4]....
        /*0074*/ 	.word	0xffffffff


	//   ....[5]....
        /*0078*/ 	.word	0xffffffff


	//   ....[6]....
        /*007c*/ 	.word	0xffffffff


	//   ....[7]....
        /*0080*/ 	.word	0xffffffff


	//   ....[8]....
        /*0084*/ 	.word	0xffffffff


	//   ....[9]....
        /*0088*/ 	.word	0xffffffff


	//   ....[10]....
        /*008c*/ 	.word	0xffffffff


	//   ....[11]....
        /*0090*/ 	.word	0xffffffff


	//   ....[12]....
        /*0094*/ 	.word	0xffffffff


	//   ....[13]....
        /*0098*/ 	.word	0xffffffff


	//----- nvinfo : EIATTR_COOP_GROUP_INSTR_OFFSETS
	.align		4
.L_23:
        /*009c*/ 	.byte	0x04, 0x28
        /*009e*/ 	.short	(.L_25 - .L_24)


	//   ....[0]....
.L_24:
        /*00a0*/ 	.word	0x00000140


	//   ....[1]....
        /*00a4*/ 	.word	0x00000170


	//   ....[2]....
        /*00a8*/ 	.word	0x000001a0


	//   ....[3]....
        /*00ac*/ 	.word	0x000001c0


	//   ....[4]....
        /*00b0*/ 	.word	0x000001e0


	//   ....[5]....
        /*00b4*/ 	.word	0x00000230


	//   ....[6]....
        /*00b8*/ 	.word	0x00000250


	//   ....[7]....
        /*00bc*/ 	.word	0x00000330


	//   ....[8]....
        /*00c0*/ 	.word	0x00000350


	//   ....[9]....
        /*00c4*/ 	.word	0x00000370


	//   ....[10]....
        /*00c8*/ 	.word	0x00000390


	//   ....[11]....
        /*00cc*/ 	.word	0x000003b0


	//   ....[12]....
        /*00d0*/ 	.word	0x00000440


	//   ....[13]....
        /*00d4*/ 	.word	0x00000460


	//----- nvinfo : EIATTR_EXIT_INSTR_OFFSETS
	.align		4
.L_25:
        /*00d8*/ 	.byte	0x04, 0x1c
        /*00da*/ 	.short	(.L_27 - .L_26)


	//   ....[0]....
.L_26:
        /*00dc*/ 	.word	0x00000660


	//----- nvinfo : EIATTR_REQNTID
	.align		4
.L_27:
        /*00e0*/ 	.byte	0x04, 0x10
        /*00e2*/ 	.short	(.L_29 - .L_28)
.L_28:
        /*00e4*/ 	.word	0x00000080
        /*00e8*/ 	.word	0x00000001
        /*00ec*/ 	.word	0x00000001


	//----- nvinfo : EIATTR_CBANK_PARAM_SIZE
	.align		4
.L_29:
        /*00f0*/ 	.byte	0x03, 0x19
        /*00f2*/ 	.short	0x0020


	//----- nvinfo : EIATTR_PARAM_CBANK
	.align		4
        /*00f4*/ 	.byte	0x04, 0x0a
        /*00f6*/ 	.short	(.L_31 - .L_30)
	.align		4
.L_30:
        /*00f8*/ 	.word	index@(.nv.constant0.triton_per_fused_add_div_sqrt_sub_var_mean_25)
        /*00fc*/ 	.short	0x0210
        /*00fe*/ 	.short	0x0020


	//----- nvinfo : EIATTR_SW_WAR
	.align		4
.L_31:
        /*0100*/ 	.byte	0x04, 0x36
        /*0102*/ 	.short	(.L_33 - .L_32)
.L_32:
        /*0104*/ 	.word	0x00000008
.L_33:


//--------------------- .nv.callgraph             --------------------------
	.section	.nv.callgraph,"",@"SHT_CUDA_CALLGRAPH"
	.align	4
	.sectionentsize	8
	.align		4
        /*0000*/ 	.word	0x00000000
	.align		4
        /*0004*/ 	.word	0xffffffff
	.align		4
        /*0008*/ 	.word	0x00000000
	.align		4
        /*000c*/ 	.word	0xfffffffe
	.align		4
        /*0010*/ 	.word	0x00000000
	.align		4
        /*0014*/ 	.word	0xfffffffd
	.align		4
        /*0018*/ 	.word	0x00000000
	.align		4
        /*001c*/ 	.word	0xfffffffc


//--------------------- .nv.constant4             --------------------------
	.section	.nv.constant4,"a",@progbits
	.align	8
	.align		8
.nv.constant4:
        /*0000*/ 	.dword	_$_str
	.align		8
        /*0008*/ 	.dword	_$_str_$_2


//--------------------- .text.triton_per_fused_add_div_sqrt_sub_var_mean_25 --------------------------
	.section	.text.triton_per_fused_add_div_sqrt_sub_var_mean_25,"ax",@progbits
	.sectionflags	@"SHF_BARRIERS=1"
	.align	128
        .global         triton_per_fused_add_div_sqrt_sub_var_mean_25
        .type           triton_per_fused_add_div_sqrt_sub_var_mean_25,@function
        .size           triton_per_fused_add_div_sqrt_sub_var_mean_25,(.L_x_1 - triton_per_fused_add_div_sqrt_sub_var_mean_25)
        .other          triton_per_fused_add_div_sqrt_sub_var_mean_25,@"STO_CUDA_ENTRY STV_DEFAULT"
triton_per_fused_add_div_sqrt_sub_var_mean_25:
.text.triton_per_fused_add_div_sqrt_sub_var_mean_25:
[----:B------:R-:W-:Y:S01]  /*0000*/  LDC R1, c[0x0][0x28] ;  /* 0x00000a00ff017b82 */ /* 0x000fe20000000800 */
[----:B------:R-:W1:Y:S07]  /*0010*/  S2R R12, SR_TID.X ;  /* 0x00000000000c7919 */ /* 0x000e6e0000002100 */
[----:B------:R-:W2:Y:S01]  /*0020*/  LDC.64 R4, c[0x0][0x218] ;  /* 0x00008600ff047b82 */ /* 0x000ea20000000a00 */
[----:B------:R-:W-:Y:S01]  /*0030*/  ULDC.64 UR6, c[0x0][0x208] ;  /* 0x0000820000067ab9 */ /* 0x000fe20000000a00 */
[----:B------:R-:W3:Y:S01]  /*0040*/  S2R R2, SR_CTAID.X ;  /* 0x0000000000027919 */ /* 0x000ee20000002500 */
[----:B-1----:R-:W-:-:S04]  /*0050*/  SHF.L.U32 R3, R12, 0x2, RZ ;  /* 0x000000020c037819 */ /* 0x002fc800000006ff */
[----:B------:R-:W-:-:S04]  /*0060*/  LOP3.LUT R7, R3, 0x1fc, RZ, 0xc0, !PT ;  /* 0x000001fc03077812 */ /* 0x000fc800078ec0ff */
[----:B---3--:R-:W-:-:S05]  /*0070*/  LEA R0, R2, R7, 0x9 ;  /* 0x0000000702007211 */ /* 0x008fca00078e48ff */
[----:B--2---:R-:W-:-:S06]  /*0080*/  IMAD.WIDE R4, R0, 0x4, R4 ;  /* 0x0000000400047825 */ /* 0x004fcc00078e0204 */
[----:B------:R-:W2:Y:S01]  /*0090*/  LDG.E.128 R4, desc[UR6][R4.64] ;  /* 0x0000000604047981 */ /* 0x000ea2000c1e1d00 */
[----:B------:R-:W1:Y:S01]  /*00a0*/  S2UR UR5, SR_CgaCtaId ;  /* 0x00000000000579c3 */ /* 0x000e620000008800 */
[C---:B------:R-:W-:Y:S01]  /*00b0*/  LOP3.LUT P1, RZ, R12.reuse, 0x1f, RZ, 0xc0, !PT ;  /* 0x0000001f0cff7812 */ /* 0x040fe2000782c0ff */
[----:B------:R-:W-:Y:S01]  /*00c0*/  UMOV UR4, 0x400 ;  /* 0x0000040000047882 */ /* 0x000fe20000000000 */
[C---:B------:R-:W-:Y:S02]  /*00d0*/  ISETP.GE.AND P2, PT, R12.reuse, 0x4, PT ;  /* 0x000000040c00780c */ /* 0x040fe40003f46270 */
[----:B------:R-:W-:-:S04]  /*00e0*/  LOP3.LUT P0, RZ, R12, 0x3, RZ, 0xc0, !PT ;  /* 0x000000030cff7812 */ /* 0x000fc8000780c0ff */
[----:B------:R-:W-:Y:S01]  /*00f0*/  ISETP.LT.AND P0, PT, R12, 0x4, !P0 ;  /* 0x000000040c00780c */ /* 0x000fe20004701270 */
[----:B-1----:R-:W-:Y:S01]  /*0100*/  UPRMT UR4, UR5, 0x654, UR4 ;  /* 0x0000065405047896 */ /* 0x002fe20008000004 */
[----:B--2---:R-:W-:-:S04]  /*0110*/  FADD R11, R4, R5 ;  /* 0x00000005040b7221 */ /* 0x004fc80000000000 */
[----:B------:R-:W-:-:S04]  /*0120*/  FADD R10, R6, R11 ;  /* 0x0000000b060a7221 */ /* 0x000fc80000000000 */
[----:B------:R-:W-:-:S05]  /*0130*/  FADD R10, R7, R10 ;  /* 0x0000000a070a7221 */ /* 0x000fca0000000000 */
[----:B------:R-:W1:Y:S02]  /*0140*/  SHFL.BFLY PT, R11, R10, 0x10, 0x1f ;  /* 0x0e001f000a0b7f89 */ /* 0x000e6400000e0000 */
[----:B-1----:R-:W-:Y:S01]  /*0150*/  FADD R11, R10, R11 ;  /* 0x0000000b0a0b7221 */ /* 0x002fe20000000000 */
[----:B------:R-:W-:-:S04]  /*0160*/  SHF.R.U32.HI R10, RZ, 0x3, R12 ;  /* 0x00000003ff0a7819 */ /* 0x000fc8000001160c */
[----:B------:R-:W1:Y:S01]  /*0170*/  SHFL.BFLY PT, R14, R11, 0x8, 0x1f ;  /* 0x0d001f000b0e7f89 */ /* 0x000e6200000e0000 */
[----:B------:R-:W-:Y:S01]  /*0180*/  LOP3.LUT R10, R10, 0xc, RZ, 0xc0, !PT ;  /* 0x0000000c0a0a7812 */ /* 0x000fe200078ec0ff */
[----:B-1----:R-:W-:-:S05]  /*0190*/  FADD R14, R11, R14 ;  /* 0x0000000e0b0e7221 */ /* 0x002fca0000000000 */
[----:B------:R-:W1:Y:S02]  /*01a0*/  SHFL.BFLY PT, R13, R14, 0x4, 0x1f ;  /* 0x0c801f000e0d7f89 */ /* 0x000e6400000e0000 */
[----:B-1----:R-:W-:-:S05]  /*01b0*/  FADD R13, R14, R13 ;  /* 0x0000000d0e0d7221 */ /* 0x002fca0000000000 */
[----:B------:R-:W1:Y:S02]  /*01c0*/  SHFL.BFLY PT, R16, R13, 0x2, 0x1f ;  /* 0x0c401f000d107f89 */ /* 0x000e6400000e0000 */
[----:B-1----:R-:W-:-:S05]  /*01d0*/  FADD R16, R13, R16 ;  /* 0x000000100d107221 */ /* 0x002fca0000000000 */
[----:B------:R-:W1:Y:S02]  /*01e0*/  SHFL.BFLY PT, R15, R16, 0x1, 0x1f ;  /* 0x0c201f00100f7f89 */ /* 0x000e6400000e0000 */
[----:B-1----:R-:W-:-:S05]  /*01f0*/  FADD R15, R16, R15 ;  /* 0x0000000f100f7221 */ /* 0x002fca0000000000 */
[----:B------:R-:W-:Y:S01]  /*0200*/  @!P1 STS [R10+UR4], R15 ;  /* 0x0000000f0a009988 */ /* 0x000fe20008000804 */
[----:B------:R-:W-:Y:S06]  /*0210*/  BAR.SYNC.DEFER_BLOCKING 0x0 ;  /* 0x0000000000007b1d */ /* 0x000fec0000010000 */
[----:B------:R-:W1:Y:S04]  /*0220*/  @!P2 LDS R9, [R3+UR4] ;  /* 0x000000040309a984 */ /* 0x000e680008000800 */
[----:B-1----:R-:W1:Y:S02]  /*0230*/  SHFL.BFLY PT, R14, R9, 0x2, 0x1f ;  /* 0x0c401f00090e7f89 */ /* 0x002e6400000e0000 */
[----:B-1----:R-:W-:-:S05]  /*0240*/  FADD R14, R9, R14 ;  /* 0x0000000e090e7221 */ /* 0x002fca0000000000 */
[----:B------:R-:W1:Y:S02]  /*0250*/  SHFL.BFLY PT, R11, R14, 0x1, 0x1f ;  /* 0x0c201f000e0b7f89 */ /* 0x000e6400000e0000 */
[----:B-1----:R-:W-:-:S05]  /*0260*/  FADD R16, R14, R11 ;  /* 0x0000000b0e107221 */ /* 0x002fca0000000000 */
[----:B------:R-:W-:Y:S01]  /*0270*/  @P0 STS [R3+UR4], R16 ;  /* 0x0000001003000988 */ /* 0x000fe20008000804 */
[----:B------:R-:W-:Y:S06]  /*0280*/  BAR.SYNC.DEFER_BLOCKING 0x0 ;  /* 0x0000000000007b1d */ /* 0x000fec0000010000 */
[----:B------:R-:W1:Y:S02]  /*0290*/  LDS R11, [UR4] ;  /* 0x00000004ff0b7984 */ /* 0x000e640008000800 */
[----:B-1----:R-:W-:-:S04]  /*02a0*/  FADD R18, RZ, R11 ;  /* 0x0000000bff127221 */ /* 0x002fc80000000000 */
[C---:B------:R-:W-:Y:S01]  /*02b0*/  FFMA R5, R18.reuse, -0.001953125, R5 ;  /* 0xbb00000012057823 */ /* 0x040fe20000000005 */
[C---:B------:R-:W-:Y:S01]  /*02c0*/  FFMA R4, R18.reuse, -0.001953125, R4 ;  /* 0xbb00000012047823 */ /* 0x040fe20000000004 */
[C---:B------:R-:W-:Y:S01]  /*02d0*/  FFMA R6, R18.reuse, -0.001953125, R6 ;  /* 0xbb00000012067823 */ /* 0x040fe20000000006 */
[----:B------:R-:W-:Y:S01]  /*02e0*/  FFMA R7, R18, -0.001953125, R7 ;  /* 0xbb00000012077823 */ /* 0x000fe20000000007 */
[----:B------:R-:W-:-:S04]  /*02f0*/  FMUL R9, R5, R5 ;  /* 0x0000000505097220 */ /* 0x000fc80000400000 */
[----:B------:R-:W-:-:S04]  /*0300*/  FFMA R9, R4, R4, R9 ;  /* 0x0000000404097223 */ /* 0x000fc80000000009 */
[----:B------:R-:W-:-:S04]  /*0310*/  FFMA R14, R6, R6, R9 ;  /* 0x00000006060e7223 */ /* 0x000fc80000000009 */
[----:B------:R-:W-:-:S05]  /*0320*/  FFMA R14, R7, R7, R14 ;  /* 0x00000007070e7223 */ /* 0x000fca000000000e */
[----:B------:R-:W1:Y:S02]  /*0330*/  SHFL.BFLY PT, R9, R14, 0x10, 0x1f ;  /* 0x0e001f000e097f89 */ /* 0x000e6400000e0000 */
[----:B-1----:R-:W-:-:S05]  /*0340*/  FADD R9, R14, R9 ;  /* 0x000000090e097221 */ /* 0x002fca0000000000 */
[----:B------:R-:W1:Y:S02]  /*0350*/  SHFL.BFLY PT, R16, R9, 0x8, 0x1f ;  /* 0x0d001f0009107f89 */ /* 0x000e6400000e0000 */
[----:B-1----:R-:W-:-:S05]  /*0360*/  FADD R16, R9, R16 ;  /* 0x0000001009107221 */ /* 0x002fca0000000000 */
[----:B------:R-:W1:Y:S02]  /*0370*/  SHFL.BFLY PT, R11, R16, 0x4, 0x1f ;  /* 0x0c801f00100b7f89 */ /* 0x000e6400000e0000 */
[----:B-1----:R-:W-:-:S05]  /*0380*/  FADD R11, R16, R11 ;  /* 0x0000000b100b7221 */ /* 0x002fca0000000000 */
[----:B------:R-:W1:Y:S02]  /*0390*/  SHFL.BFLY PT, R18, R11, 0x2, 0x1f ;  /* 0x0c401f000b127f89 */ /* 0x000e6400000e0000 */
[----:B-1----:R-:W-:-:S05]  /*03a0*/  FADD R18, R11, R18 ;  /* 0x000000120b127221 */ /* 0x002fca0000000000 */
[----:B------:R-:W1:Y:S02]  /*03b0*/  SHFL.BFLY PT, R13, R18, 0x1, 0x1f ;  /* 0x0c201f00120d7f89 */ /* 0x000e6400000e0000 */
[----:B-1----:R-:W-:Y:S01]  /*03c0*/  FADD R13, R18, R13 ;  /* 0x0000000d120d7221 */ /* 0x002fe20000000000 */
[----:B------:R-:W-:Y:S01]  /*03d0*/  BAR.SYNC.DEFER_BLOCKING 0x0 ;  /* 0x0000000000007b1d */ /* 0x000fe20000010000 */
[----:B------:R-:W-:-:S05]  /*03e0*/  HFMA2.MMA R18, -RZ, RZ, 0.875, 0 ;  /* 0x3b000000ff127435 */ /* 0x000fca00000001ff */
[----:B------:R1:W-:Y:S02]  /*03f0*/  @!P1 STS [R10+UR4], R13 ;  /* 0x0000000d0a009988 */ /* 0x0003e40008000804 */
[----:B------:R-:W-:Y:S08]  /*0400*/  BAR.SYNC.DEFER_BLOCKING 0x0 ;  /* 0x0000000000007b1d */ /* 0x000ff00000010000 */
[----:B-1----:R-:W1:Y:S01]  /*0410*/  LDC.64 R10, c[0x0][0x220] ;  /* 0x00008800ff0a7b82 */ /* 0x002e620000000a00 */
[----:B------:R-:W2:Y:S01]  /*0420*/  @!P2 LDS R8, [R3+UR4] ;  /* 0x000000040308a984 */ /* 0x000ea20008000800 */
[----:B------:R-:W-:-:S03]  /*0430*/  LOP3.LUT P2, RZ, R12, 0x7f, RZ, 0xc0, !PT ;  /* 0x0000007f0cff7812 */ /* 0x000fc6000784c0ff */
[----:B--2---:R-:W2:Y:S02]  /*0440*/  SHFL.BFLY PT, R9, R8, 0x2, 0x1f ;  /* 0x0c401f0008097f89 */ /* 0x004ea400000e0000 */
[----:B--2---:R-:W-:-:S05]  /*0450*/  FADD R14, R8, R9 ;  /* 0x00000009080e7221 */ /* 0x004fca0000000000 */
[----:B------:R-:W2:Y:S02]  /*0460*/  SHFL.BFLY PT, R9, R14, 0x1, 0x1f ;  /* 0x0c201f000e097f89 */ /* 0x000ea400000e0000 */
[----:B--2---:R-:W-:-:S05]  /*0470*/  FADD R16, R14, R9 ;  /* 0x000000090e107221 */ /* 0x004fca0000000000 */
[----:B------:R-:W-:Y:S01]  /*0480*/  @P0 STS [R3+UR4], R16 ;  /* 0x0000001003000988 */ /* 0x000fe20008000804 */
[----:B------:R-:W-:Y:S06]  /*0490*/  BAR.SYNC.DEFER_BLOCKING 0x0 ;  /* 0x0000000000007b1d */ /* 0x000fec0000010000 */
[----:B------:R-:W2:Y:S02]  /*04a0*/  LDS R9, [UR4] ;  /* 0x00000004ff097984 */ /* 0x000ea40008000800 */
[----:B--2---:R-:W-:-:S04]  /*04b0*/  FADD R9, RZ, R9 ;  /* 0x00000009ff097221 */ /* 0x004fc80000000000 */
[----:B------:R-:W-:Y:S02]  /*04c0*/  FFMA R13, R9, R18, 1.00000001335143196e-10 ;  /* 0x2edbe6ff090d7423 */ /* 0x000fe40000000012 */
[----:B------:R-:W2:Y:S04]  /*04d0*/  LDC.64 R8, c[0x0][0x210] ;  /* 0x00008400ff087b82 */ /* 0x000ea80000000a00 */
[----:B------:R-:W3:Y:S04]  /*04e0*/  MUFU.SQRT R13, R13 ;  /* 0x0000000d000d7308 */ /* 0x000ee80000002000 */
[----:B------:R-:W-:Y:S01]  /*04f0*/  BAR.SYNC.DEFER_BLOCKING 0x0 ;  /* 0x0000000000007b1d */ /* 0x000fe20000010000 */
[C---:B---3--:R-:W-:Y:S01]  /*0500*/  FSETP.GEU.AND P1, PT, R13.reuse, 1.175494350822287508e-38, PT ;  /* 0x008000000d00780b */ /* 0x048fe20003f2e000 */
[C---:B------:R-:W-:Y:S01]  /*0510*/  FMUL R14, R13.reuse, 0.25 ;  /* 0x3e8000000d0e7820 */ /* 0x040fe20000400000 */
[----:B------:R-:W-:Y:S01]  /*0520*/  FSETP.GT.AND P0, PT, R13, 8.50705917302346158658e+37, PT ;  /* 0x7e8000000d00780b */ /* 0x000fe20003f04000 */
[----:B--2---:R-:W-:-:S03]  /*0530*/  IMAD.WIDE R2, R2, 0x4, R8 ;  /* 0x0000000402027825 */ /* 0x004fc600078e0208 */
[----:B------:R-:W-:Y:S01]  /*0540*/  FSEL R14, R14, R13, P0 ;  /* 0x0000000d0e0e7208 */ /* 0x000fe20000000000 */
[----:B-1----:R-:W-:Y:S01]  /*0550*/  IMAD.WIDE R8, R0, 0x4, R10 ;  /* 0x0000000400087825 */ /* 0x002fe200078e020a */
[----:B------:R-:W-:Y:S05]  /*0560*/  @!P2 STG.E desc[UR6][R2.64], R13 ;  /* 0x0000000d0200a986 */ /* 0x000fea000c101906 */
[----:B------:R-:W-:Y:S02]  /*0570*/  @!P1 FMUL R14, R14, 16777216 ;  /* 0x4b8000000e0e9820 */ /* 0x000fe40000400000 */
[----:B------:R-:W-:Y:S01]  /*0580*/  @P0 FMUL R4, R4, 0.25 ;  /* 0x3e80000004040820 */ /* 0x000fe20000400000 */
[----:B------:R-:W-:Y:S01]  /*0590*/  @P0 FMUL R5, R5, 0.25 ;  /* 0x3e80000005050820 */ /* 0x000fe20000400000 */
[----:B------:R-:W-:Y:S01]  /*05a0*/  @P0 FMUL R6, R6, 0.25 ;  /* 0x3e80000006060820 */ /* 0x000fe20000400000 */
[----:B------:R-:W-:Y:S01]  /*05b0*/  @P0 FMUL R7, R7, 0.25 ;  /* 0x3e80000007070820 */ /* 0x000fe20000400000 */
[----:B------:R-:W1:Y:S01]  /*05c0*/  MUFU.RCP R14, R14 ;  /* 0x0000000e000e7308 */ /* 0x000e620000001000 */
[----:B------:R-:W-:Y:S01]  /*05d0*/  @!P1 FMUL R4, R4, 16777216 ;  /* 0x4b80000004049820 */ /* 0x000fe20000400000 */
[----:B------:R-:W-:Y:S01]  /*05e0*/  @!P1 FMUL R5, R5, 16777216 ;  /* 0x4b80000005059820 */ /* 0x000fe20000400000 */
[----:B------:R-:W-:Y:S01]  /*05f0*/  @!P1 FMUL R6, R6, 16777216 ;  /* 0x4b80000006069820 */ /* 0x000fe20000400000 */
[----:B------:R-:W-:Y:S01]  /*0600*/  @!P1 FMUL R7, R7, 16777216 ;  /* 0x4b80000007079820 */ /* 0x000fe20000400000 */
[C---:B-1----:R-:W-:Y:S01]  /*0610*/  FMUL R4, R14.reuse, R4 ;  /* 0x000000040e047220 */ /* 0x042fe20000400000 */
[C---:B------:R-:W-:Y:S01]  /*0620*/  FMUL R5, R14.reuse, R5 ;  /* 0x000000050e057220 */ /* 0x040fe20000400000 */
[C---:B------:R-:W-:Y:S01]  /*0630*/  FMUL R6, R14.reuse, R6 ;  /* 0x000000060e067220 */ /* 0x040fe20000400000 */
[----:B------:R-:W-:-:S05]  /*0640*/  FMUL R7, R14, R7 ;  /* 0x000000070e077220 */ /* 0x000fca0000400000 */
[----:B------:R-:W-:Y:S01]  /*0650*/  STG.E.128 desc[UR6][R8.64], R4 ;  /* 0x0000000408007986 */ /* 0x000fe2000c101d06 */
[----:B------:R-:W-:Y:S05]  /*0660*/  EXIT ;  /* 0x000000000000794d */ /* 0x000fea0003800000 */
.L_x_0:
[----:B------:R-:W-:-:S00]  /*0670*/  BRA `(.L_x_0) ;  /* 0xfffffffc00fc7947 */ /* 0x000fc0000383ffff */
[----:B------:R-:W-:-:S00]  /*0680*/  NOP ;  /* 0x0000000000007918 */ /* 0x000fc00000000000 */
[----:B------:R-:W-:-:S00]  /*0690*/  NOP ;  /* 0x0000000000007918 */ /* 0x000fc00000000000 */
[----:B------:R-:W-:-:S00]  /*06a0*/  NOP ;  /* 0x0000000000007918 */ /* 0x000fc00000000000 */
[----:B------:R-:W-:-:S00]  /*06b0*/  NOP ;  /* 0x0000000000007918 */ /* 0x000fc00000000000 */
[----:B------:R-:W-:-:S00]  /*06c0*/  NOP ;  /* 0x0000000000007918 */ /* 0x000fc00000000000 */
[----:B------:R-:W-:-:S00]  /*06d0*/  NOP ;  /* 0x0000000000007918 */ /* 0x000fc00000000000 */
[----:B------:R-:W-:-:S00]  /*06e0*/  NOP ;  /* 0x0000000000007918 */ /* 0x000fc00000000000 */
[----:B------:R-:W-:-:S00]  /*06f0*/  NOP ;  /* 0x0000000000007918 */ /* 0x000fc00000000000 */
.L_x_1:


//--------------------- .nv.global.init           --------------------------
	.section	.nv.global.init,"aw",@progbits
.nv.global.init:
	.type		_$_str,@object
	.size		_$_str,(_$_str_$_2 - _$_str)
_$_str:
        /*0000*/ 	.byte	0x5f, 0x5f, 0x43, 0x55, 0x44, 0x41, 0x5f, 0x46, 0x54, 0x5a, 0x00
	.type		_$_str_$_2,@object
	.size		_$_str_$_2,(.L_1 - _$_str_$_2)
_$_str_$_2:
        /*000b*/ 	.byte	0x5f, 0x5f, 0x43, 0x55, 0x44, 0x41, 0x5f, 0x50, 0x52, 0x45, 0x43, 0x5f, 0x53, 0x51, 0x52, 0x54
        /*001b*/ 	.byte	0x00
.L_1:


//--------------------- .nv.shared.triton_per_fused_add_div_sqrt_sub_var_mean_25 --------------------------
	.section	.nv.shared.triton_per_fused_add_div_sqrt_sub_var_mean_25,"aw",@nobits
	.sectionflags	@""
	.align	16
	.zero		1024


//--------------------- .nv.constant0.triton_per_fused_add_div_sqrt_sub_var_mean_25 --------------------------
	.section	.nv.constant0.triton_per_fused_add_div_sqrt_sub_var_mean_25,"a",@progbits
	.sectionflags	@""
	.align	4
.nv.constant0.triton_per_fused_add_div_sqrt_sub_var_mean_25:
	.zero		560
